	.headerflags	@"EF_CUDA_TEXMODE_UNIFIED EF_CUDA_64BIT_ADDRESS EF_CUDA_ACCELERATORS EF_CUDA_SM90 EF_CUDA_VIRTUAL_SM(EF_CUDA_SM90)"
	.elftype	@"ET_EXEC"


//--------------------- .nv.info                  --------------------------
	.section	.nv.info,"",@"SHT_CUDA_INFO"
	.align	4


	//----- nvinfo : EIATTR_REGCOUNT
	.align		4
        /*0000*/ 	.byte	0x04, 0x2f
        /*0002*/ 	.short	(.L_1 - .L_0)
	.align		4
.L_0:
        /*0004*/ 	.word	index@(triton_poi_fused_addmm_relu_30)
        /*0008*/ 	.word	0x0000000c


	//----- nvinfo : EIATTR_MIN_STACK_SIZE
	.align		4
.L_1:
        /*000c*/ 	.byte	0x04, 0x12
        /*000e*/ 	.short	(.L_3 - .L_2)
	.align		4
.L_2:
        /*0010*/ 	.word	index@(triton_poi_fused_addmm_relu_30)
        /*0014*/ 	.word	0x00000000


	//----- nvinfo : EIATTR_FRAME_SIZE
	.align		4
.L_3:
        /*0018*/ 	.byte	0x04, 0x11
        /*001a*/ 	.short	(.L_5 - .L_4)
	.align		4
.L_4:
        /*001c*/ 	.word	index@(triton_poi_fused_addmm_relu_30)
        /*0020*/ 	.word	0x00000000


	//----- nvinfo : EIATTR_MIN_STACK_SIZE
	.align		4
.L_5:
        /*0024*/ 	.byte	0x04, 0x12
        /*0026*/ 	.short	(.L_7 - .L_6)
	.align		4
.L_6:
        /*0028*/ 	.word	index@(triton_poi_fused_addmm_relu_30)
        /*002c*/ 	.word	0x00000000
.L_7:


//--------------------- .nv.info.triton_poi_fused_addmm_relu_30 --------------------------
	.section	.nv.info.triton_poi_fused_addmm_relu_30,"",@"SHT_CUDA_INFO"
	.sectionflags	@""
	.align	4


	//----- nvinfo : EIATTR_CUDA_API_VERSION
	.align		4
        /*0000*/ 	.byte	0x04, 0x37
        /*0002*/ 	.short	(.L_9 - .L_8)
.L_8:
        /*0004*/ 	.word	0x0000007c


	//----- nvinfo : EIATTR_KPARAM_INFO
	.align		4
.L_9:
        /*0008*/ 	.byte	0x04, 0x17
        /*000a*/ 	.short	(.L_11 - .L_10)
.L_10:
        /*000c*/ 	.word	0x00000000
        /*0010*/ 	.short	0x0002
        /*0012*/ 	.short	0x0010
        /*0014*/ 	.byte	0x00, 0xf0, 0x11, 0x00


	//----- nvinfo : EIATTR_KPARAM_INFO
	.align		4
.L_11:
        /*0018*/ 	.byte	0x04, 0x17
        /*001a*/ 	.short	(.L_13 - .L_12)
.L_12:
        /*001c*/ 	.word	0x00000000
        /*0020*/ 	.short	0x0001
        /*0022*/ 	.short	0x0008
        /*0024*/ 	.byte	0x00, 0xf4, 0x21, 0x00


	//----- nvinfo : EIATTR_KPARAM_INFO
	.align		4
.L_13:
        /*0028*/ 	.byte	0x04, 0x17
        /*002a*/ 	.short	(.L_15 - .L_14)
.L_14:
        /*002c*/ 	.word	0x00000000
        /*0030*/ 	.short	0x0000
        /*0032*/ 	.short	0x0000
        /*0034*/ 	.byte	0x00, 0xf4, 0x21, 0x00


	//----- nvinfo : EIATTR_SPARSE_MMA_MASK
	.align		4
.L_15:
        /*0038*/ 	.byte	0x03, 0x50
        /*003a*/ 	.short	0x0000


	//----- nvinfo : EIATTR_MAXREG_COUNT
	.align		4
        /*003c*/ 	.byte	0x03, 0x1b
        /*003e*/ 	.short	0x00ff


	//----- nvinfo : EIATTR_EXIT_INSTR_OFFSETS
	.align		4
        /*0040*/ 	.byte	0x04, 0x1c
        /*0042*/ 	.short	(.L_17 - .L_16)


	//   ....[0]....
.L_16:
        /*0044*/ 	.word	0x00000170


	//   ....[1]....
        /*0048*/ 	.word	0x00000190


	//----- nvinfo : EIATTR_REQNTID
	.align		4
.L_17:
        /*004c*/ 	.byte	0x04, 0x10
        /*004e*/ 	.short	(.L_19 - .L_18)
.L_18:
        /*0050*/ 	.word	0x00000080
        /*0054*/ 	.word	0x00000001
        /*0058*/ 	.word	0x00000001


	//----- nvinfo : EIATTR_CBANK_PARAM_SIZE
	.align		4
.L_19:
        /*005c*/ 	.byte	0x03, 0x19
        /*005e*/ 	.short	0x0014


	//----- nvinfo : EIATTR_PARAM_CBANK
	.align		4
        /*0060*/ 	.byte	0x04, 0x0a
        /*0062*/ 	.short	(.L_21 - .L_20)
	.align		4
.L_20:
        /*0064*/ 	.word	index@(.nv.constant0.triton_poi_fused_addmm_relu_30)
        /*0068*/ 	.short	0x0210
        /*006a*/ 	.short	0x0014


	//----- nvinfo : EIATTR_SW_WAR
	.align		4
.L_21:
        /*006c*/ 	.byte	0x04, 0x36
        /*006e*/ 	.short	(.L_23 - .L_22)
.L_22:
        /*0070*/ 	.word	0x00000008
.L_23:


//--------------------- .nv.callgraph             --------------------------
	.section	.nv.callgraph,"",@"SHT_CUDA_CALLGRAPH"
	.align	4
	.sectionentsize	8
	.align		4
        /*0000*/ 	.word	0x00000000
	.align		4
        /*0004*/ 	.word	0xffffffff
	.align		4
        /*0008*/ 	.word	0x00000000
	.align		4
        /*000c*/ 	.word	0xfffffffe
	.align		4
        /*0010*/ 	.word	0x00000000
	.align		4
        /*0014*/ 	.word	0xfffffffd
	.align		4
        /*0018*/ 	.word	0x00000000
	.align		4
        /*001c*/ 	.word	0xfffffffc


//--------------------- .text.triton_poi_fused_addmm_relu_30 --------------------------
	.section	.text.triton_poi_fused_addmm_relu_30,"ax",@progbits
	.align	128
        .global         triton_poi_fused_addmm_relu_30
        .type           triton_poi_fused_addmm_relu_30,@function
        .size           triton_poi_fused_addmm_relu_30,(.L_x_1 - triton_poi_fused_addmm_relu_30)
        .other          triton_poi_fused_addmm_relu_30,@"STO_CUDA_ENTRY STV_DEFAULT"
triton_poi_fused_addmm_relu_30:
.text.triton_poi_fused_addmm_relu_30:
[----:B------:R-:W0:Y:S02]  /*0000*/  LDC R1, c[0x0][0x28] ;  /* 0x00000a00ff017b82 */ /* 0x000e240000000800 */
[----:B------:R-:W1:Y:S01]  /*0010*/  S2R R0, SR_TID.X ;  /* 0x0000000000007919 */ /* 0x000e620000002100 */
[----:B------:R-:W2:Y:S01]  /*0020*/  LDC.64 R2, c[0x0][0x210] ;  /* 0x00008400ff027b82 */ /* 0x000ea20000000a00 */
[----:B------:R-:W-:Y:S01]  /*0030*/  ULDC.64 UR4, c[0x0][0x208] ;  /* 0x0000820000047ab9 */ /* 0x000fe20000000a00 */
[----:B------:R-:W3:Y:S06]  /*0040*/  S2R R7, SR_CTAID.X ;  /* 0x0000000000077919 */ /* 0x000eec0000002500 */
[----:B------:R-:W4:Y:S01]  /*0050*/  LDC.64 R4, c[0x0][0x218] ;  /* 0x00008600ff047b82 */ /* 0x000f220000000a00 */
[----:B-1----:R-:W-:-:S02]  /*0060*/  LOP3.LUT R0, R0, 0x7f, RZ, 0xc0, !PT ;  /* 0x0000007f00007812 */ /* 0x002fc400078ec0ff */
[----:B---3--:R-:W-:-:S03]  /*0070*/  SHF.R.S32.HI R6, RZ, 0x18, R7 ;  /* 0x00000018ff067819 */ /* 0x008fc60000011407 */
[----:B------:R-:W-:Y:S01]  /*0080*/  IMAD R7, R7, 0x80, R0 ;  /* 0x0000008007077824 */ /* 0x000fe200078e0200 */
[----:B------:R-:W-:-:S03]  /*0090*/  SGXT R0, R6, 0x1 ;  /* 0x000000010600781a */ /* 0x000fc60000000200 */
[C---:B--2---:R-:W-:Y:S01]  /*00a0*/  IMAD.WIDE R2, R7.reuse, 0x4, R2 ;  /* 0x0000000407027825 */ /* 0x044fe200078e0202 */
[----:B------:R-:W-:Y:S02]  /*00b0*/  ISETP.GE.AND P1, PT, R7, 0x80, PT ;  /* 0x000000800700780c */ /* 0x000fe40003f26270 */
[----:B------:R-:W-:-:S04]  /*00c0*/  LEA.HI R0, R0, R7, RZ, 0x5 ;  /* 0x0000000700007211 */ /* 0x000fc800078f28ff */
[----:B------:R-:W-:-:S05]  /*00d0*/  LOP3.LUT R0, R0, 0xffffffe0, RZ, 0xc0, !PT ;  /* 0xffffffe000007812 */ /* 0x000fca00078ec0ff */
[----:B------:R-:W-:Y:S02]  /*00e0*/  IMAD.IADD R9, R7, 0x1, -R0 ;  /* 0x0000000107097824 */ /* 0x000fe400078e0a00 */
[----:B------:R-:W-:Y:S02]  /*00f0*/  IMAD.MOV.U32 R0, RZ, RZ, RZ ;  /* 0x000000ffff007224 */ /* 0x000fe400078e00ff */
[----:B------:R-:W-:Y:S02]  /*0100*/  IMAD.MOV.U32 R7, RZ, RZ, RZ ;  /* 0x000000ffff077224 */ /* 0x000fe400078e00ff */
[----:B----4-:R-:W-:Y:S02]  /*0110*/  IMAD.WIDE R4, R9, 0x4, R4 ;  /* 0x0000000409047825 */ /* 0x010fe400078e0204 */
[----:B------:R-:W2:Y:S04]  /*0120*/  @!P1 LDG.E R0, desc[UR4][R2.64] ;  /* 0x0000000402009981 */ /* 0x000ea8000c1e1900 */
[----:B------:R-:W2:Y:S02]  /*0130*/  @!P1 LDG.E.EL R7, desc[UR4][R4.64] ;  /* 0x0000000404079981 */ /* 0x000ea4000c2e1900 */
[----:B--2---:R-:W-:Y:S01]  /*0140*/  FADD R6, R7, R0 ;  /* 0x0000000007067221 */ /* 0x004fe20000000000 */
[----:B------:R-:W-:-:S04]  /*0150*/  FSETP.GEU.AND P0, PT, R0, -R7, PT ;  /* 0x800000070000720b */ /* 0x000fc80003f0e000 */
[----:B------:R-:W-:Y:S01]  /*0160*/  FSEL R7, R6, RZ, P0 ;  /* 0x000000ff06077208 */ /* 0x000fe20000000000 */
[----:B------:R-:W-:Y:S08]  /*0170*/  @P1 EXIT ;  /* 0x000000000000194d */ /* 0x000ff00003800000 */
[----:B------:R-:W-:Y:S01]  /*0180*/  STG.E desc[UR4][R2.64], R7 ;  /* 0x0000000702007986 */ /* 0x000fe2000c101904 */
[----:B------:R-:W-:Y:S05]  /*0190*/  EXIT ;  /* 0x000000000000794d */ /* 0x000fea0003800000 */
.L_x_0:
[----:B------:R-:W-:-:S00]  /*01a0*/  BRA `(.L_x_0) ;  /* 0xfffffffc00fc7947 */ /* 0x000fc0000383ffff */
[----:B------:R-:W-:-:S00]  /*01b0*/  NOP ;  /* 0x0000000000007918 */ /* 0x000fc00000000000 */
        /* <DEDUP_REMOVED lines=12> */
.L_x_1:


//--------------------- .nv.constant0.triton_poi_fused_addmm_relu_30 --------------------------
	.section	.nv.constant0.triton_poi_fused_addmm_relu_30,"a",@progbits
	.sectionflags	@""
	.align	4
.nv.constant0.triton_poi_fused_addmm_relu_30:
	.zero		548
